	.headerflags	@"EF_CUDA_TEXMODE_UNIFIED EF_CUDA_64BIT_ADDRESS EF_CUDA_ACCELERATORS EF_CUDA_SM90 EF_CUDA_VIRTUAL_SM(EF_CUDA_SM90)"
	.elftype	@"ET_EXEC"


//--------------------- .nv.info                  --------------------------
	.section	.nv.info,"",@"SHT_CUDA_INFO"
	.align	4


	//----- nvinfo : EIATTR_REGCOUNT
	.align		4
        /*0000*/ 	.byte	0x04, 0x2f
        /*0002*/ 	.short	(.L_1 - .L_0)
	.align		4
.L_0:
        /*0004*/ 	.word	index@(triton_poi_fused_avg_pool2d_20)
        /*0008*/ 	.word	0x00000020


	//----- nvinfo : EIATTR_MIN_STACK_SIZE
	.align		4
.L_1:
        /*000c*/ 	.byte	0x04, 0x12
        /*000e*/ 	.short	(.L_3 - .L_2)
	.align		4
.L_2:
        /*0010*/ 	.word	index@(triton_poi_fused_avg_pool2d_20)
        /*0014*/ 	.word	0x00000000


	//----- nvinfo : EIATTR_FRAME_SIZE
	.align		4
.L_3:
        /*0018*/ 	.byte	0x04, 0x11
        /*001a*/ 	.short	(.L_5 - .L_4)
	.align		4
.L_4:
        /*001c*/ 	.word	index@(triton_poi_fused_avg_pool2d_20)
        /*0020*/ 	.word	0x00000000


	//----- nvinfo : EIATTR_MIN_STACK_SIZE
	.align		4
.L_5:
        /*0024*/ 	.byte	0x04, 0x12
        /*0026*/ 	.short	(.L_7 - .L_6)
	.align		4
.L_6:
        /*0028*/ 	.word	index@(triton_poi_fused_avg_pool2d_20)
        /*002c*/ 	.word	0x00000000
.L_7:


//--------------------- .nv.info.triton_poi_fused_avg_pool2d_20 --------------------------
	.section	.nv.info.triton_poi_fused_avg_pool2d_20,"",@"SHT_CUDA_INFO"
	.sectionflags	@""
	.align	4


	//----- nvinfo : EIATTR_CUDA_API_VERSION
	.align		4
        /*0000*/ 	.byte	0x04, 0x37
        /*0002*/ 	.short	(.L_9 - .L_8)
.L_8:
        /*0004*/ 	.word	0x0000007c


	//----- nvinfo : EIATTR_KPARAM_INFO
	.align		4
.L_9:
        /*0008*/ 	.byte	0x04, 0x17
        /*000a*/ 	.short	(.L_11 - .L_10)
.L_10:
        /*000c*/ 	.word	0x00000000
        /*0010*/ 	.short	0x0002
        /*0012*/ 	.short	0x0010
        /*0014*/ 	.byte	0x00, 0xf0, 0x11, 0x00


	//----- nvinfo : EIATTR_KPARAM_INFO
	.align		4
.L_11:
        /*0018*/ 	.byte	0x04, 0x17
        /*001a*/ 	.short	(.L_13 - .L_12)
.L_12:
        /*001c*/ 	.word	0x00000000
        /*0020*/ 	.short	0x0001
        /*0022*/ 	.short	0x0008
        /*0024*/ 	.byte	0x00, 0xf4, 0x21, 0x00


	//----- nvinfo : EIATTR_KPARAM_INFO
	.align		4
.L_13:
        /*0028*/ 	.byte	0x04, 0x17
        /*002a*/ 	.short	(.L_15 - .L_14)
.L_14:
        /*002c*/ 	.word	0x00000000
        /*0030*/ 	.short	0x0000
        /*0032*/ 	.short	0x0000
        /*0034*/ 	.byte	0x00, 0xf4, 0x21, 0x00


	//----- nvinfo : EIATTR_SPARSE_MMA_MASK
	.align		4
.L_15:
        /*0038*/ 	.byte	0x03, 0x50
        /*003a*/ 	.short	0x0000


	//----- nvinfo : EIATTR_MAXREG_COUNT
	.align		4
        /*003c*/ 	.byte	0x03, 0x1b
        /*003e*/ 	.short	0x00ff


	//----- nvinfo : EIATTR_EXIT_INSTR_OFFSETS
	.align		4
        /*0040*/ 	.byte	0x04, 0x1c
        /*0042*/ 	.short	(.L_17 - .L_16)


	//   ....[0]....
.L_16:
        /*0044*/ 	.word	0x00000950


	//   ....[1]....
        /*0048*/ 	.word	0x00000970


	//----- nvinfo : EIATTR_REQNTID
	.align		4
.L_17:
        /*004c*/ 	.byte	0x04, 0x10
        /*004e*/ 	.short	(.L_19 - .L_18)
.L_18:
        /*0050*/ 	.word	0x00000080
        /*0054*/ 	.word	0x00000001
        /*0058*/ 	.word	0x00000001


	//----- nvinfo : EIATTR_CBANK_PARAM_SIZE
	.align		4
.L_19:
        /*005c*/ 	.byte	0x03, 0x19
        /*005e*/ 	.short	0x0014


	//----- nvinfo : EIATTR_PARAM_CBANK
	.align		4
        /*0060*/ 	.byte	0x04, 0x0a
        /*0062*/ 	.short	(.L_21 - .L_20)
	.align		4
.L_20:
        /*0064*/ 	.word	index@(.nv.constant0.triton_poi_fused_avg_pool2d_20)
        /*0068*/ 	.short	0x0210
        /*006a*/ 	.short	0x0014


	//----- nvinfo : EIATTR_SW_WAR
	.align		4
.L_21:
        /*006c*/ 	.byte	0x04, 0x36
        /*006e*/ 	.short	(.L_23 - .L_22)
.L_22:
        /*0070*/ 	.word	0x00000008
.L_23:


//--------------------- .nv.callgraph             --------------------------
	.section	.nv.callgraph,"",@"SHT_CUDA_CALLGRAPH"
	.align	4
	.sectionentsize	8
	.align		4
        /*0000*/ 	.word	0x00000000
	.align		4
        /*0004*/ 	.word	0xffffffff
	.align		4
        /*0008*/ 	.word	0x00000000
	.align		4
        /*000c*/ 	.word	0xfffffffe
	.align		4
        /*0010*/ 	.word	0x00000000
	.align		4
        /*0014*/ 	.word	0xfffffffd
	.align		4
        /*0018*/ 	.word	0x00000000
	.align		4
        /*001c*/ 	.word	0xfffffffc


//--------------------- .text.triton_poi_fused_avg_pool2d_20 --------------------------
	.section	.text.triton_poi_fused_avg_pool2d_20,"ax",@progbits
	.align	128
        .global         triton_poi_fused_avg_pool2d_20
        .type           triton_poi_fused_avg_pool2d_20,@function
        .size           triton_poi_fused_avg_pool2d_20,(.L_x_1 - triton_poi_fused_avg_pool2d_20)
        .other          triton_poi_fused_avg_pool2d_20,@"STO_CUDA_ENTRY STV_DEFAULT"
triton_poi_fused_avg_pool2d_20:
.text.triton_poi_fused_avg_pool2d_20:
[----:B------:R-:W0:Y:S02]  /*0000*/  LDC R1, c[0x0][0x28] ;  /* 0x00000a00ff017b82 */ /* 0x000e240000000800 */
[----:B------:R-:W1:Y:S01]  /*0010*/  S2R R0, SR_TID.X ;  /* 0x0000000000007919 */ /* 0x000e620000002100 */
[----:B------:R-:W-:Y:S01]  /*0020*/  ULDC.64 UR4, c[0x0][0x208] ;  /* 0x0000820000047ab9 */ /* 0x000fe20000000a00 */
[----:B------:R-:W2:Y:S01]  /*0030*/  S2R R23, SR_CTAID.X ;  /* 0x0000000000177919 */ /* 0x000ea20000002500 */
[----:B-1----:R-:W-:-:S05]  /*0040*/  IMAD.SHL.U32 R0, R0, 0x2, RZ ;  /* 0x0000000200007824 */ /* 0x002fca00078e00ff */
[----:B------:R-:W-:-:S05]  /*0050*/  LOP3.LUT R0, R0, 0xfe, RZ, 0xc0, !PT ;  /* 0x000000fe00007812 */ /* 0x000fca00078ec0ff */
[----:B--2---:R-:W-:-:S04]  /*0060*/  IMAD R23, R23, 0x100, R0 ;  /* 0x0000010017177824 */ /* 0x004fc800078e0200 */
[----:B------:R-:W-:-:S05]  /*0070*/  IMAD.HI R0, R23, 0x2e8ba2e9, RZ ;  /* 0x2e8ba2e917007827 */ /* 0x000fca00078e02ff */
[----:B------:R-:W-:-:S04]  /*0080*/  SHF.R.U32.HI R3, RZ, 0x1f, R0 ;  /* 0x0000001fff037819 */ /* 0x000fc80000011600 */
[CC--:B------:R-:W-:Y:S02]  /*0090*/  LEA.HI.SX32 R22, R0.reuse, R3.reuse, 0x1d ;  /* 0x0000000300167211 */ /* 0x0c0fe400078feaff */
[----:B------:R-:W-:Y:S02]  /*00a0*/  LEA.HI.SX32 R0, R0, R3, 0x1a ;  /* 0x0000000300007211 */ /* 0x000fe400078fd2ff */
[----:B------:R-:W-:Y:S01]  /*00b0*/  LEA.HI R4, R22, R22, RZ, 0x3 ;  /* 0x0000001616047211 */ /* 0x000fe200078f18ff */
[----:B------:R-:W1:Y:S01]  /*00c0*/  LDC.64 R2, c[0x0][0x210] ;  /* 0x00008400ff027b82 */ /* 0x000e620000000a00 */
[----:B------:R-:W-:Y:S02]  /*00d0*/  LEA.HI R6, R0, R0, RZ, 0x3 ;  /* 0x0000000000067211 */ /* 0x000fe400078f18ff */
[----:B------:R-:W-:Y:S02]  /*00e0*/  LOP3.LUT R5, R4, 0xfffffff8, RZ, 0xc0, !PT ;  /* 0xfffffff804057812 */ /* 0x000fe400078ec0ff */
[----:B------:R-:W-:-:S02]  /*00f0*/  LOP3.LUT R25, R6, 0xfffffff8, RZ, 0xc0, !PT ;  /* 0xfffffff806197812 */ /* 0x000fc400078ec0ff */
[----:B------:R-:W-:Y:S01]  /*0100*/  CS2R R6, SRZ ;  /* 0x0000000000067805 */ /* 0x000fe2000001ff00 */
[----:B------:R-:W-:Y:S02]  /*0110*/  IMAD.IADD R22, R22, 0x1, -R5 ;  /* 0x0000000116167824 */ /* 0x000fe400078e0a05 */
[----:B------:R-:W-:Y:S02]  /*0120*/  IMAD.IADD R25, R0, 0x1, -R25 ;  /* 0x0000000100197824 */ /* 0x000fe400078e0a19 */
[----:B------:R-:W-:Y:S01]  /*0130*/  VIADD R5, R23, 0xfffffe74 ;  /* 0xfffffe7417057836 */ /* 0x000fe20000000000 */
[C---:B------:R-:W-:Y:S02]  /*0140*/  ISETP.GT.AND P0, PT, R22.reuse, RZ, PT ;  /* 0x000000ff1600720c */ /* 0x040fe40003f04270 */
[----:B------:R-:W-:Y:S02]  /*0150*/  ISETP.GT.AND P2, PT, R22, -0x1, PT ;  /* 0xffffffff1600780c */ /* 0x000fe40003f44270 */
[----:B------:R-:W-:-:S02]  /*0160*/  ISETP.GT.AND P1, PT, R25, RZ, P0 ;  /* 0x000000ff1900720c */ /* 0x000fc40000724270 */
[----:B------:R-:W-:Y:S02]  /*0170*/  ISETP.GT.AND P2, PT, R25, RZ, P2 ;  /* 0x000000ff1900720c */ /* 0x000fe40001744270 */
[C---:B------:R-:W-:Y:S01]  /*0180*/  ISETP.LT.AND P1, PT, R23.reuse, 0x2c00, P1 ;  /* 0x00002c001700780c */ /* 0x040fe20000f21270 */
[----:B------:R-:W-:Y:S01]  /*0190*/  VIADD R27, R22, 0x1 ;  /* 0x00000001161b7836 */ /* 0x000fe20000000000 */
[----:B------:R-:W-:Y:S01]  /*01a0*/  ISETP.LT.AND P4, PT, R23, 0x2c00, P2 ;  /* 0x00002c001700780c */ /* 0x000fe20001781270 */
[----:B-1----:R-:W-:Y:S01]  /*01b0*/  IMAD.WIDE R4, R5, 0x4, R2 ;  /* 0x0000000405047825 */ /* 0x002fe200078e0202 */
[----:B------:R-:W-:Y:S02]  /*01c0*/  CS2R R10, SRZ ;  /* 0x00000000000a7805 */ /* 0x000fe4000001ff00 */
[----:B------:R-:W-:Y:S01]  /*01d0*/  ISETP.GE.U32.AND P3, PT, R27, 0x8, PT ;  /* 0x000000081b00780c */ /* 0x000fe20003f66070 */
[----:B------:R-:W-:-:S03]  /*01e0*/  VIADD R9, R23, 0xfffffea0 ;  /* 0xfffffea017097836 */ /* 0x000fc60000000000 */
[----:B------:R-:W-:Y:S01]  /*01f0*/  ISETP.GT.AND P2, PT, R25, RZ, !P3 ;  /* 0x000000ff1900720c */ /* 0x000fe20005f44270 */
[----:B------:R-:W-:Y:S02]  /*0200*/  IMAD.WIDE R8, R9, 0x4, R2 ;  /* 0x0000000409087825 */ /* 0x000fe400078e0202 */
[----:B------:R1:W2:Y:S01]  /*0210*/  @P1 LDG.E.64 R6, desc[UR4][R4.64] ;  /* 0x0000000404061981 */ /* 0x0002a2000c1e1b00 */
[----:B------:R-:W-:-:S03]  /*0220*/  ISETP.LT.AND P2, PT, R23, 0x2c00, P2 ;  /* 0x00002c001700780c */ /* 0x000fc60001741270 */
[----:B------:R3:W4:Y:S01]  /*0230*/  @P4 LDG.E.64 R10, desc[UR4][R8.64] ;  /* 0x00000004080a4981 */ /* 0x000722000c1e1b00 */
[----:B------:R-:W-:-:S04]  /*0240*/  VIADD R13, R23, 0xfffffecc ;  /* 0xfffffecc170d7836 */ /* 0x000fc80000000000 */
[----:B------:R-:W-:Y:S01]  /*0250*/  IMAD.WIDE R12, R13, 0x4, R2 ;  /* 0x000000040d0c7825 */ /* 0x000fe200078e0202 */
[----:B-1----:R-:W-:-:S06]  /*0260*/  CS2R R4, SRZ ;  /* 0x0000000000047805 */ /* 0x002fcc000001ff00 */
[----:B------:R1:W5:Y:S01]  /*0270*/  @P2 LDG.E.64 R4, desc[UR4][R12.64] ;  /* 0x000000040c042981 */ /* 0x000362000c1e1b00 */
[----:B------:R-:W-:Y:S01]  /*0280*/  ISETP.GE.AND P5, PT, R23, 0x2c00, PT ;  /* 0x00002c001700780c */ /* 0x000fe20003fa6270 */
[C---:B------:R-:W-:Y:S01]  /*0290*/  VIADD R24, R25.reuse, 0x1 ;  /* 0x0000000119187836 */ /* 0x040fe20000000000 */
[----:B------:R-:W-:Y:S01]  /*02a0*/  LOP3.LUT R0, R25, R22, RZ, 0xfc, !PT ;  /* 0x0000001619007212 */ /* 0x000fe200078efcff */
[C---:B------:R-:W-:Y:S01]  /*02b0*/  VIADD R17, R23.reuse, 0xffffffd4 ;  /* 0xffffffd417117836 */ /* 0x040fe20000000000 */
[----:B---3--:R-:W-:Y:S01]  /*02c0*/  CS2R R8, SRZ ;  /* 0x0000000000087805 */ /* 0x008fe2000001ff00 */
[----:B------:R-:W-:Y:S01]  /*02d0*/  VIADD R21, R23, 0x134 ;  /* 0x0000013417157836 */ /* 0x000fe20000000000 */
[----:B------:R-:W-:Y:S01]  /*02e0*/  ISETP.GT.AND P6, PT, R0, -0x1, !P5 ;  /* 0xffffffff0000780c */ /* 0x000fe20006fc4270 */
[----:B------:R-:W-:-:S04]  /*02f0*/  IMAD.WIDE R16, R17, 0x4, R2 ;  /* 0x0000000411107825 */ /* 0x000fc800078e0202 */
[----:B------:R-:W-:Y:S01]  /*0300*/  IMAD.WIDE R14, R23, 0x4, R2 ;  /* 0x00000004170e7825 */ /* 0x000fe200078e0202 */
[----:B-1----:R-:W-:-:S03]  /*0310*/  CS2R R12, SRZ ;  /* 0x00000000000c7805 */ /* 0x002fc6000001ff00 */
[----:B------:R-:W-:-:S04]  /*0320*/  VIADD R19, R23, 0x2c ;  /* 0x0000002c17137836 */ /* 0x000fc80000000000 */
[----:B------:R-:W-:Y:S01]  /*0330*/  IMAD.WIDE R18, R19, 0x4, R2 ;  /* 0x0000000413127825 */ /* 0x000fe200078e0202 */
[----:B--2---:R-:W-:Y:S02]  /*0340*/  SEL R0, R6, RZ, P1 ;  /* 0x000000ff06007207 */ /* 0x004fe40000800000 */
[----:B------:R-:W-:Y:S02]  /*0350*/  SEL R26, R7, RZ, P1 ;  /* 0x000000ff071a7207 */ /* 0x000fe40000800000 */
[----:B------:R-:W-:Y:S02]  /*0360*/  CS2R R6, SRZ ;  /* 0x0000000000067805 */ /* 0x000fe4000001ff00 */
[C---:B------:R-:W-:Y:S02]  /*0370*/  ISETP.GT.AND P1, PT, R25.reuse, -0x1, P0 ;  /* 0xffffffff1900780c */ /* 0x040fe40000724270 */
[----:B------:R-:W-:Y:S02]  /*0380*/  ISETP.GT.AND P0, PT, R25, -0x1, !P3 ;  /* 0xffffffff1900780c */ /* 0x000fe40005f04270 */
[----:B------:R-:W-:-:S02]  /*0390*/  ISETP.GE.U32.AND P3, PT, R24, 0x8, PT ;  /* 0x000000081800780c */ /* 0x000fc40003f66070 */
[----:B------:R-:W-:Y:S02]  /*03a0*/  ISETP.LT.AND P1, PT, R23, 0x2c00, P1 ;  /* 0x00002c001700780c */ /* 0x000fe40000f21270 */
[----:B----4-:R-:W-:Y:S02]  /*03b0*/  SEL R29, R10, RZ, P4 ;  /* 0x000000ff0a1d7207 */ /* 0x010fe40002000000 */
[----:B------:R-:W-:Y:S02]  /*03c0*/  SEL R28, R11, RZ, P4 ;  /* 0x000000ff0b1c7207 */ /* 0x000fe40002000000 */
[----:B------:R-:W-:Y:S02]  /*03d0*/  ISETP.GT.AND P4, PT, R22, RZ, !P3 ;  /* 0x000000ff1600720c */ /* 0x000fe40005f84270 */
[----:B------:R-:W-:Y:S02]  /*03e0*/  CS2R R10, SRZ ;  /* 0x00000000000a7805 */ /* 0x000fe4000001ff00 */
[----:B------:R-:W-:-:S02]  /*03f0*/  ISETP.LT.AND P0, PT, R23, 0x2c00, P0 ;  /* 0x00002c001700780c */ /* 0x000fc40000701270 */
[----:B------:R-:W-:Y:S01]  /*0400*/  ISETP.LT.AND P4, PT, R23, 0x2c00, P4 ;  /* 0x00002c001700780c */ /* 0x000fe20002781270 */
[----:B------:R1:W2:Y:S04]  /*0410*/  @P1 LDG.E.64 R6, desc[UR4][R16.64] ;  /* 0x0000000410061981 */ /* 0x0002a8000c1e1b00 */
[----:B------:R5:W3:Y:S01]  /*0420*/  @P6 LDG.E.64 R10, desc[UR4][R14.64] ;  /* 0x000000040e0a6981 */ /* 0x000ae2000c1e1b00 */
[----:B------:R-:W-:-:S05]  /*0430*/  ISETP.GT.AND P3, PT, R22, -0x1, !P3 ;  /* 0xffffffff1600780c */ /* 0x000fca0005f64270 */
[----:B------:R-:W4:Y:S01]  /*0440*/  @P0 LDG.E.64 R8, desc[UR4][R18.64] ;  /* 0x0000000412080981 */ /* 0x000f22000c1e1b00 */
[----:B------:R-:W-:Y:S01]  /*0450*/  ISETP.LT.AND P3, PT, R23, 0x2c00, P3 ;  /* 0x00002c001700780c */ /* 0x000fe20001f61270 */
[----:B-1----:R-:W-:Y:S01]  /*0460*/  IMAD.WIDE R16, R21, 0x4, R2 ;  /* 0x0000000415107825 */ /* 0x002fe200078e0202 */
[----:B-----5:R-:W-:-:S03]  /*0470*/  SEL R14, R4, RZ, P2 ;  /* 0x000000ff040e7207 */ /* 0x020fc60001000000 */
[C---:B------:R-:W-:Y:S01]  /*0480*/  VIADD R4, R22.reuse, 0xffffffff ;  /* 0xffffffff16047836 */ /* 0x040fe20000000000 */
[----:B------:R-:W-:Y:S01]  /*0490*/  SEL R15, R5, RZ, P2 ;  /* 0x000000ff050f7207 */ /* 0x000fe20001000000 */
[----:B------:R1:W5:Y:S01]  /*04a0*/  @P4 LDG.E.64 R12, desc[UR4][R16.64] ;  /* 0x00000004100c4981 */ /* 0x000362000c1e1b00 */
[----:B------:R-:W-:-:S04]  /*04b0*/  ISETP.GT.AND P2, PT, R22, 0x1, PT ;  /* 0x000000011600780c */ /* 0x000fc80003f44270 */
[----:B-1----:R-:W-:Y:S01]  /*04c0*/  SEL R16, R4, RZ, P2 ;  /* 0x000000ff04107207 */ /* 0x002fe20001000000 */
[C---:B------:R-:W-:Y:S01]  /*04d0*/  VIADD R4, R22.reuse, 0x2 ;  /* 0x0000000216047836 */ /* 0x040fe20000000000 */
[----:B------:R-:W-:-:S04]  /*04e0*/  ISETP.GE.AND P2, PT, R22, 0x6, PT ;  /* 0x000000061600780c */ /* 0x000fc80003f46270 */
[----:B------:R-:W-:Y:S02]  /*04f0*/  SEL R4, R4, RZ, !P2 ;  /* 0x000000ff04047207 */ /* 0x000fe40005000000 */
[----:B------:R-:W-:Y:S01]  /*0500*/  ISETP.GT.AND P2, PT, R22, 0x5, PT ;  /* 0x000000051600780c */ /* 0x000fe20003f44270 */
[----:B------:R-:W-:Y:S01]  /*0510*/  VIADD R21, R23, 0x160 ;  /* 0x0000016017157836 */ /* 0x000fe20000000000 */
[----:B------:R-:W-:-:S03]  /*0520*/  CS2R R18, SRZ ;  /* 0x0000000000127805 */ /* 0x000fc6000001ff00 */
[----:B------:R-:W-:-:S04]  /*0530*/  IMAD.WIDE R20, R21, 0x4, R2 ;  /* 0x0000000415147825 */ /* 0x000fc800078e0202 */
[----:B------:R-:W-:Y:S01]  /*0540*/  VIADD R17, R4, 0x8 ;  /* 0x0000000804117836 */ /* 0x000fe20000000000 */
[----:B------:R1:W5:Y:S03]  /*0550*/  @P3 LDG.E.64 R18, desc[UR4][R20.64] ;  /* 0x0000000414123981 */ /* 0x000366000c1e1b00 */
[----:B------:R-:W-:Y:S01]  /*0560*/  @!P2 IMAD.MOV R17, RZ, RZ, R4 ;  /* 0x000000ffff11a224 */ /* 0x000fe200078e0204 */
[C---:B------:R-:W-:Y:S01]  /*0570*/  ISETP.GT.AND P2, PT, R25.reuse, 0x1, PT ;  /* 0x000000011900780c */ /* 0x040fe20003f44270 */
[C---:B------:R-:W-:Y:S02]  /*0580*/  VIADD R4, R25.reuse, 0x2 ;  /* 0x0000000219047836 */ /* 0x040fe40000000000 */
[----:B-1----:R-:W-:-:S05]  /*0590*/  VIADD R20, R25, 0xffffffff ;  /* 0xffffffff19147836 */ /* 0x002fca0000000000 */
[----:B------:R-:W-:Y:S02]  /*05a0*/  SEL R20, R20, RZ, P2 ;  /* 0x000000ff14147207 */ /* 0x000fe40001000000 */
[----:B------:R-:W-:-:S04]  /*05b0*/  ISETP.GE.AND P2, PT, R25, 0x6, PT ;  /* 0x000000061900780c */ /* 0x000fc80003f46270 */
[----:B------:R-:W-:Y:S02]  /*05c0*/  SEL R4, R4, RZ, !P2 ;  /* 0x000000ff04047207 */ /* 0x000fe40005000000 */
[----:B------:R-:W-:Y:S02]  /*05d0*/  ISETP.GT.AND P2, PT, R25, 0x5, PT ;  /* 0x000000051900780c */ /* 0x000fe40003f44270 */
[----:B------:R-:W-:Y:S01]  /*05e0*/  LOP3.LUT R24, R24, R27, RZ, 0xfc, !PT ;  /* 0x0000001b18187212 */ /* 0x000fe200078efcff */
[----:B------:R-:W-:Y:S02]  /*05f0*/  VIADD R21, R4, 0x8 ;  /* 0x0000000804157836 */ /* 0x000fe40000000000 */
[----:B------:R-:W-:-:S08]  /*0600*/  VIADD R5, R23, 0x18c ;  /* 0x0000018c17057836 */ /* 0x000fd00000000000 */
[----:B------:R-:W-:Y:S01]  /*0610*/  @!P2 IMAD.MOV R21, RZ, RZ, R4 ;  /* 0x000000ffff15a224 */ /* 0x000fe200078e0204 */
[----:B------:R-:W-:Y:S01]  /*0620*/  ISETP.LT.U32.AND P2, PT, R24, 0x8, !P5 ;  /* 0x000000081800780c */ /* 0x000fe20006f41070 */
[----:B------:R-:W-:Y:S01]  /*0630*/  IMAD.WIDE R2, R5, 0x4, R2 ;  /* 0x0000000405027825 */ /* 0x000fe200078e0202 */
[----:B------:R-:W-:-:S11]  /*0640*/  CS2R R4, SRZ ;  /* 0x0000000000047805 */ /* 0x000fd6000001ff00 */
[----:B------:R1:W5:Y:S01]  /*0650*/  @P2 LDG.E.64 R4, desc[UR4][R2.64] ;  /* 0x0000000402042981 */ /* 0x000362000c1e1b00 */
[----:B------:R-:W-:Y:S02]  /*0660*/  IMAD R22, R16, R20, RZ ;  /* 0x0000001410167224 */ /* 0x000fe400078e02ff */
[----:B------:R-:W-:Y:S02]  /*0670*/  IMAD R20, R20, R17, RZ ;  /* 0x0000001114147224 */ /* 0x000fe400078e02ff */
[-C--:B------:R-:W-:Y:S02]  /*0680*/  IMAD R17, R17, R21.reuse, R22 ;  /* 0x0000001511117224 */ /* 0x080fe400078e0216 */
[----:B------:R-:W-:Y:S02]  /*0690*/  IMAD R20, R16, R21, R20 ;  /* 0x0000001510147224 */ /* 0x000fe400078e0214 */
[----:B------:R-:W-:Y:S01]  /*06a0*/  FADD R29, R0, R29 ;  /* 0x0000001d001d7221 */ /* 0x000fe20000000000 */
[----:B------:R-:W-:Y:S01]  /*06b0*/  FADD R26, R26, R28 ;  /* 0x0000001c1a1a7221 */ /* 0x000fe20000000000 */
[----:B-1----:R-:W1:Y:S01]  /*06c0*/  LDC.64 R2, c[0x0][0x218] ;  /* 0x00008600ff027b82 */ /* 0x002e620000000a00 */
[----:B------:R-:W-:-:S05]  /*06d0*/  IMAD.IADD R17, R17, 0x1, -R20 ;  /* 0x0000000111117824 */ /* 0x000fca00078e0a14 */
[----:B------:R-:W-:Y:S01]  /*06e0*/  I2FP.F32.S32 R0, R17 ;  /* 0x0000001100007245 */ /* 0x000fe20000201400 */
[----:B------:R-:W-:Y:S01]  /*06f0*/  FADD R29, R29, R14 ;  /* 0x0000000e1d1d7221 */ /* 0x000fe20000000000 */
[----:B------:R-:W-:Y:S01]  /*0700*/  FADD R26, R26, R15 ;  /* 0x0000000f1a1a7221 */ /* 0x000fe20000000000 */
[----:B-1----:R-:W-:Y:S01]  /*0710*/  IMAD.WIDE R2, R23, 0x4, R2 ;  /* 0x0000000417027825 */ /* 0x002fe200078e0202 */
[----:B--2---:R-:W-:Y:S02]  /*0720*/  SEL R6, R6, RZ, P1 ;  /* 0x000000ff06067207 */ /* 0x004fe40000800000 */
[----:B------:R-:W-:Y:S02]  /*0730*/  SEL R7, R7, RZ, P1 ;  /* 0x000000ff07077207 */ /* 0x000fe40000800000 */
[----:B------:R-:W-:Y:S01]  /*0740*/  FSETP.GT.AND P1, PT, |R0|, 8.50705917302346158658e+37, PT ;  /* 0x7e8000000000780b */ /* 0x000fe20003f24200 */
[----:B------:R-:W-:Y:S01]  /*0750*/  FADD R29, R29, R6 ;  /* 0x000000061d1d7221 */ /* 0x000fe20000000000 */
[----:B---3--:R-:W-:-:S02]  /*0760*/  SEL R10, R10, RZ, P6 ;  /* 0x000000ff0a0a7207 */ /* 0x008fc40003000000 */
[----:B----4-:R-:W-:Y:S02]  /*0770*/  SEL R8, R8, RZ, P0 ;  /* 0x000000ff08087207 */ /* 0x010fe40000000000 */
[----:B------:R-:W-:Y:S02]  /*0780*/  SEL R9, R9, RZ, P0 ;  /* 0x000000ff09097207 */ /* 0x000fe40000000000 */
[----:B------:R-:W-:Y:S01]  /*0790*/  FSETP.GEU.AND P0, PT, |R0|, 1.175494350822287508e-38, PT ;  /* 0x008000000000780b */ /* 0x000fe20003f0e200 */
[----:B------:R-:W-:Y:S01]  /*07a0*/  FADD R26, R26, R7 ;  /* 0x000000071a1a7221 */ /* 0x000fe20000000000 */
[----:B------:R-:W-:Y:S01]  /*07b0*/  SEL R11, R11, RZ, P6 ;  /* 0x000000ff0b0b7207 */ /* 0x000fe20003000000 */
[----:B------:R-:W-:-:S04]  /*07c0*/  FADD R29, R29, R10 ;  /* 0x0000000a1d1d7221 */ /* 0x000fc80000000000 */
[----:B------:R-:W-:Y:S01]  /*07d0*/  FADD R26, R26, R11 ;  /* 0x0000000b1a1a7221 */ /* 0x000fe20000000000 */
[----:B-----5:R-:W-:Y:S01]  /*07e0*/  SEL R12, R12, RZ, P4 ;  /* 0x000000ff0c0c7207 */ /* 0x020fe20002000000 */
[----:B------:R-:W-:Y:S01]  /*07f0*/  @P1 FMUL R0, R0, 0.25 ;  /* 0x3e80000000001820 */ /* 0x000fe20000400000 */
[----:B------:R-:W-:Y:S01]  /*0800*/  SEL R13, R13, RZ, P4 ;  /* 0x000000ff0d0d7207 */ /* 0x000fe20002000000 */
[----:B------:R-:W-:Y:S01]  /*0810*/  FADD R29, R29, R8 ;  /* 0x000000081d1d7221 */ /* 0x000fe20000000000 */
[----:B------:R-:W-:Y:S01]  /*0820*/  FADD R26, R26, R9 ;  /* 0x000000091a1a7221 */ /* 0x000fe20000000000 */
[----:B------:R-:W-:Y:S02]  /*0830*/  @!P0 FMUL R0, R0, 16777216 ;  /* 0x4b80000000008820 */ /* 0x000fe40000400000 */
[----:B------:R-:W-:Y:S01]  /*0840*/  FADD R29, R29, R12 ;  /* 0x0000000c1d1d7221 */ /* 0x000fe20000000000 */
[----:B------:R-:W-:-:S03]  /*0850*/  FADD R26, R26, R13 ;  /* 0x0000000d1a1a7221 */ /* 0x000fc60000000000 */
[----:B------:R-:W1:Y:S01]  /*0860*/  MUFU.RCP R0, R0 ;  /* 0x0000000000007308 */ /* 0x000e620000001000 */
[----:B------:R-:W-:Y:S02]  /*0870*/  SEL R18, R18, RZ, P3 ;  /* 0x000000ff12127207 */ /* 0x000fe40001800000 */
[----:B------:R-:W-:-:S03]  /*0880*/  SEL R19, R19, RZ, P3 ;  /* 0x000000ff13137207 */ /* 0x000fc60001800000 */
[----:B------:R-:W-:Y:S02]  /*0890*/  FADD R29, R29, R18 ;  /* 0x000000121d1d7221 */ /* 0x000fe40000000000 */
[----:B------:R-:W-:Y:S01]  /*08a0*/  FADD R26, R26, R19 ;  /* 0x000000131a1a7221 */ /* 0x000fe20000000000 */
[----:B------:R-:W-:Y:S02]  /*08b0*/  SEL R4, R4, RZ, P2 ;  /* 0x000000ff04047207 */ /* 0x000fe40001000000 */
[----:B------:R-:W-:-:S03]  /*08c0*/  SEL R5, R5, RZ, P2 ;  /* 0x000000ff05057207 */ /* 0x000fc60001000000 */
[----:B------:R-:W-:Y:S02]  /*08d0*/  FADD R4, R29, R4 ;  /* 0x000000041d047221 */ /* 0x000fe40000000000 */
[----:B------:R-:W-:Y:S02]  /*08e0*/  FADD R5, R26, R5 ;  /* 0x000000051a057221 */ /* 0x000fe40000000000 */
[----:B------:R-:W-:Y:S02]  /*08f0*/  @P1 FMUL R4, R4, 0.25 ;  /* 0x3e80000004041820 */ /* 0x000fe40000400000 */
[----:B------:R-:W-:Y:S02]  /*0900*/  @P1 FMUL R5, R5, 0.25 ;  /* 0x3e80000005051820 */ /* 0x000fe40000400000 */
[----:B------:R-:W-:Y:S02]  /*0910*/  @!P0 FMUL R4, R4, 16777216 ;  /* 0x4b80000004048820 */ /* 0x000fe40000400000 */
[----:B------:R-:W-:-:S02]  /*0920*/  @!P0 FMUL R5, R5, 16777216 ;  /* 0x4b80000005058820 */ /* 0x000fc40000400000 */
[C---:B-1----:R-:W-:Y:S02]  /*0930*/  FMUL R4, R0.reuse, R4 ;  /* 0x0000000400047220 */ /* 0x042fe40000400000 */
[----:B------:R-:W-:Y:S01]  /*0940*/  FMUL R5, R0, R5 ;  /* 0x0000000500057220 */ /* 0x000fe20000400000 */
[----:B------:R-:W-:Y:S06]  /*0950*/  @P5 EXIT ;  /* 0x000000000000594d */ /* 0x000fec0003800000 */
[----:B------:R-:W-:Y:S01]  /*0960*/  STG.E.64 desc[UR4][R2.64], R4 ;  /* 0x0000000402007986 */ /* 0x000fe2000c101b04 */
[----:B------:R-:W-:Y:S05]  /*0970*/  EXIT ;  /* 0x000000000000794d */ /* 0x000fea0003800000 */
.L_x_0:
[----:B------:R-:W-:-:S00]  /*0980*/  BRA `(.L_x_0) ;  /* 0xfffffffc00fc7947 */ /* 0x000fc0000383ffff */
[----:B------:R-:W-:-:S00]  /*0990*/  NOP ;  /* 0x0000000000007918 */ /* 0x000fc00000000000 */
        /* <DEDUP_REMOVED lines=14> */
.L_x_1:


//--------------------- .nv.constant0.triton_poi_fused_avg_pool2d_20 --------------------------
	.section	.nv.constant0.triton_poi_fused_avg_pool2d_20,"a",@progbits
	.sectionflags	@""
	.align	4
.nv.constant0.triton_poi_fused_avg_pool2d_20:
	.zero		548
